	.headerflags	@"EF_CUDA_TEXMODE_UNIFIED EF_CUDA_64BIT_ADDRESS EF_CUDA_ACCELERATORS EF_CUDA_SM90 EF_CUDA_VIRTUAL_SM(EF_CUDA_SM90)"
	.elftype	@"ET_EXEC"


//--------------------- .nv.info                  --------------------------
	.section	.nv.info,"",@"SHT_CUDA_INFO"
	.align	4


	//----- nvinfo : EIATTR_REGCOUNT
	.align		4
        /*0000*/ 	.byte	0x04, 0x2f
        /*0002*/ 	.short	(.L_1 - .L_0)
	.align		4
.L_0:
        /*0004*/ 	.word	index@(triton_poi_fused_add_convolution_49)
        /*0008*/ 	.word	0x00000012


	//----- nvinfo : EIATTR_MIN_STACK_SIZE
	.align		4
.L_1:
        /*000c*/ 	.byte	0x04, 0x12
        /*000e*/ 	.short	(.L_3 - .L_2)
	.align		4
.L_2:
        /*0010*/ 	.word	index@(triton_poi_fused_add_convolution_49)
        /*0014*/ 	.word	0x00000000


	//----- nvinfo : EIATTR_FRAME_SIZE
	.align		4
.L_3:
        /*0018*/ 	.byte	0x04, 0x11
        /*001a*/ 	.short	(.L_5 - .L_4)
	.align		4
.L_4:
        /*001c*/ 	.word	index@(triton_poi_fused_add_convolution_49)
        /*0020*/ 	.word	0x00000000


	//----- nvinfo : EIATTR_MIN_STACK_SIZE
	.align		4
.L_5:
        /*0024*/ 	.byte	0x04, 0x12
        /*0026*/ 	.short	(.L_7 - .L_6)
	.align		4
.L_6:
        /*0028*/ 	.word	index@(triton_poi_fused_add_convolution_49)
        /*002c*/ 	.word	0x00000000
.L_7:


//--------------------- .nv.info.triton_poi_fused_add_convolution_49 --------------------------
	.section	.nv.info.triton_poi_fused_add_convolution_49,"",@"SHT_CUDA_INFO"
	.sectionflags	@""
	.align	4


	//----- nvinfo : EIATTR_CUDA_API_VERSION
	.align		4
        /*0000*/ 	.byte	0x04, 0x37
        /*0002*/ 	.short	(.L_9 - .L_8)
.L_8:
        /*0004*/ 	.word	0x0000007c


	//----- nvinfo : EIATTR_KPARAM_INFO
	.align		4
.L_9:
        /*0008*/ 	.byte	0x04, 0x17
        /*000a*/ 	.short	(.L_11 - .L_10)
.L_10:
        /*000c*/ 	.word	0x00000000
        /*0010*/ 	.short	0x0005
        /*0012*/ 	.short	0x0028
        /*0014*/ 	.byte	0x00, 0xf0, 0x11, 0x00


	//----- nvinfo : EIATTR_KPARAM_INFO
	.align		4
.L_11:
        /*0018*/ 	.byte	0x04, 0x17
        /*001a*/ 	.short	(.L_13 - .L_12)
.L_12:
        /*001c*/ 	.word	0x00000000
        /*0020*/ 	.short	0x0004
        /*0022*/ 	.short	0x0020
        /*0024*/ 	.byte	0x00, 0xf4, 0x21, 0x00


	//----- nvinfo : EIATTR_KPARAM_INFO
	.align		4
.L_13:
        /*0028*/ 	.byte	0x04, 0x17
        /*002a*/ 	.short	(.L_15 - .L_14)
.L_14:
        /*002c*/ 	.word	0x00000000
        /*0030*/ 	.short	0x0003
        /*0032*/ 	.short	0x0018
        /*0034*/ 	.byte	0x00, 0xf4, 0x21, 0x00


	//----- nvinfo : EIATTR_KPARAM_INFO
	.align		4
.L_15:
        /*0038*/ 	.byte	0x04, 0x17
        /*003a*/ 	.short	(.L_17 - .L_16)
.L_16:
        /*003c*/ 	.word	0x00000000
        /*0040*/ 	.short	0x0002
        /*0042*/ 	.short	0x0010
        /*0044*/ 	.byte	0x00, 0xf4, 0x21, 0x00


	//----- nvinfo : EIATTR_KPARAM_INFO
	.align		4
.L_17:
        /*0048*/ 	.byte	0x04, 0x17
        /*004a*/ 	.short	(.L_19 - .L_18)
.L_18:
        /*004c*/ 	.word	0x00000000
        /*0050*/ 	.short	0x0001
        /*0052*/ 	.short	0x0008
        /*0054*/ 	.byte	0x00, 0xf4, 0x21, 0x00


	//----- nvinfo : EIATTR_KPARAM_INFO
	.align		4
.L_19:
        /*0058*/ 	.byte	0x04, 0x17
        /*005a*/ 	.short	(.L_21 - .L_20)
.L_20:
        /*005c*/ 	.word	0x00000000
        /*0060*/ 	.short	0x0000
        /*0062*/ 	.short	0x0000
        /*0064*/ 	.byte	0x00, 0xf4, 0x21, 0x00


	//----- nvinfo : EIATTR_SPARSE_MMA_MASK
	.align		4
.L_21:
        /*0068*/ 	.byte	0x03, 0x50
        /*006a*/ 	.short	0x0000


	//----- nvinfo : EIATTR_MAXREG_COUNT
	.align		4
        /*006c*/ 	.byte	0x03, 0x1b
        /*006e*/ 	.short	0x00ff


	//----- nvinfo : EIATTR_EXIT_INSTR_OFFSETS
	.align		4
        /*0070*/ 	.byte	0x04, 0x1c
        /*0072*/ 	.short	(.L_23 - .L_22)


	//   ....[0]....
.L_22:
        /*0074*/ 	.word	0x000001f0


	//----- nvinfo : EIATTR_REQNTID
	.align		4
.L_23:
        /*0078*/ 	.byte	0x04, 0x10
        /*007a*/ 	.short	(.L_25 - .L_24)
.L_24:
        /*007c*/ 	.word	0x00000080
        /*0080*/ 	.word	0x00000001
        /*0084*/ 	.word	0x00000001


	//----- nvinfo : EIATTR_CBANK_PARAM_SIZE
	.align		4
.L_25:
        /*0088*/ 	.byte	0x03, 0x19
        /*008a*/ 	.short	0x002c


	//----- nvinfo : EIATTR_PARAM_CBANK
	.align		4
        /*008c*/ 	.byte	0x04, 0x0a
        /*008e*/ 	.short	(.L_27 - .L_26)
	.align		4
.L_26:
        /*0090*/ 	.word	index@(.nv.constant0.triton_poi_fused_add_convolution_49)
        /*0094*/ 	.short	0x0210
        /*0096*/ 	.short	0x002c


	//----- nvinfo : EIATTR_SW_WAR
	.align		4
.L_27:
        /*0098*/ 	.byte	0x04, 0x36
        /*009a*/ 	.short	(.L_29 - .L_28)
.L_28:
        /*009c*/ 	.word	0x00000008
.L_29:


//--------------------- .nv.callgraph             --------------------------
	.section	.nv.callgraph,"",@"SHT_CUDA_CALLGRAPH"
	.align	4
	.sectionentsize	8
	.align		4
        /*0000*/ 	.word	0x00000000
	.align		4
        /*0004*/ 	.word	0xffffffff
	.align		4
        /*0008*/ 	.word	0x00000000
	.align		4
        /*000c*/ 	.word	0xfffffffe
	.align		4
        /*0010*/ 	.word	0x00000000
	.align		4
        /*0014*/ 	.word	0xfffffffd
	.align		4
        /*0018*/ 	.word	0x00000000
	.align		4
        /*001c*/ 	.word	0xfffffffc


//--------------------- .text.triton_poi_fused_add_convolution_49 --------------------------
	.section	.text.triton_poi_fused_add_convolution_49,"ax",@progbits
	.align	128
        .global         triton_poi_fused_add_convolution_49
        .type           triton_poi_fused_add_convolution_49,@function
        .size           triton_poi_fused_add_convolution_49,(.L_x_1 - triton_poi_fused_add_convolution_49)
        .other          triton_poi_fused_add_convolution_49,@"STO_CUDA_ENTRY STV_DEFAULT"
triton_poi_fused_add_convolution_49:
.text.triton_poi_fused_add_convolution_49:
[----:B------:R-:W-:Y:S01]  /*0000*/  LDC R1, c[0x0][0x28] ;  /* 0x00000a00ff017b82 */ /* 0x000fe20000000800 */
[----:B------:R-:W1:Y:S07]  /*0010*/  S2R R0, SR_TID.X ;  /* 0x0000000000007919 */ /* 0x000e6e0000002100 */
[----:B------:R-:W2:Y:S01]  /*0020*/  LDC.64 R10, c[0x0][0x228] ;  /* 0x00008a00ff0a7b82 */ /* 0x000ea20000000a00 */
[----:B------:R-:W-:Y:S01]  /*0030*/  ULDC.64 UR4, c[0x0][0x208] ;  /* 0x0000820000047ab9 */ /* 0x000fe20000000a00 */
[----:B------:R-:W3:Y:S06]  /*0040*/  S2R R3, SR_CTAID.X ;  /* 0x0000000000037919 */ /* 0x000eec0000002500 */
[----:B------:R-:W4:Y:S08]  /*0050*/  LDC.64 R8, c[0x0][0x220] ;  /* 0x00008800ff087b82 */ /* 0x000f300000000a00 */
[----:B------:R-:W5:Y:S08]  /*0060*/  LDC.64 R6, c[0x0][0x218] ;  /* 0x00008600ff067b82 */ /* 0x000f700000000a00 */
[----:B------:R-:W2:Y:S01]  /*0070*/  LDC.64 R4, c[0x0][0x210] ;  /* 0x00008400ff047b82 */ /* 0x000ea20000000a00 */
[----:B-1----:R-:W-:-:S04]  /*0080*/  LOP3.LUT R0, R0, 0x7f, RZ, 0xc0, !PT ;  /* 0x0000007f00007812 */ /* 0x002fc800078ec0ff */
[----:B---3--:R-:W-:Y:S02]  /*0090*/  LEA R13, R3, R0, 0x7 ;  /* 0x00000000030d7211 */ /* 0x008fe400078e38ff */
[----:B------:R-:W-:Y:S02]  /*00a0*/  SHF.R.S32.HI R0, RZ, 0x18, R3 ;  /* 0x00000018ff007819 */ /* 0x000fe40000011403 */
[----:B------:R-:W1:Y:S01]  /*00b0*/  LDC.64 R2, c[0x0][0x230] ;  /* 0x00008c00ff027b82 */ /* 0x000e620000000a00 */
[----:B----4-:R-:W-:Y:S01]  /*00c0*/  IMAD.WIDE R8, R13, 0x4, R8 ;  /* 0x000000040d087825 */ /* 0x010fe200078e0208 */
[----:B------:R-:W-:-:S04]  /*00d0*/  SGXT R0, R0, 0x1 ;  /* 0x000000010000781a */ /* 0x000fc80000000200 */
[----:B------:R-:W-:Y:S01]  /*00e0*/  LEA.HI R0, R0, R13, RZ, 0x2 ;  /* 0x0000000d00007211 */ /* 0x000fe200078f10ff */
[----:B------:R-:W3:Y:S03]  /*00f0*/  LDG.E R8, desc[UR4][R8.64] ;  /* 0x0000000408087981 */ /* 0x000ee6000c1e1900 */
[----:B------:R-:W-:-:S04]  /*0100*/  LOP3.LUT R0, R0, 0xfffffffc, RZ, 0xc0, !PT ;  /* 0xfffffffc00007812 */ /* 0x000fc800078ec0ff */
[----:B------:R-:W-:-:S05]  /*0110*/  IADD3 R15, R13, -R0, RZ ;  /* 0x800000000d0f7210 */ /* 0x000fca0007ffe0ff */
[----:B--2---:R-:W-:-:S04]  /*0120*/  IMAD.WIDE R10, R15, 0x4, R10 ;  /* 0x000000040f0a7825 */ /* 0x004fc800078e020a */
[----:B-----5:R-:W-:Y:S02]  /*0130*/  IMAD.WIDE R6, R15, 0x4, R6 ;  /* 0x000000040f067825 */ /* 0x020fe400078e0206 */
[----:B------:R-:W3:Y:S02]  /*0140*/  LDG.E.EL R11, desc[UR4][R10.64] ;  /* 0x000000040a0b7981 */ /* 0x000ee4000c2e1900 */
[C---:B-1----:R-:W-:Y:S02]  /*0150*/  IMAD.WIDE R2, R13.reuse, 0x4, R2 ;  /* 0x000000040d027825 */ /* 0x042fe400078e0202 */
[----:B------:R-:W2:Y:S02]  /*0160*/  LDG.E.EL R7, desc[UR4][R6.64] ;  /* 0x0000000406077981 */ /* 0x000ea4000c2e1900 */
[----:B0-----:R-:W-:Y:S02]  /*0170*/  IMAD.WIDE R4, R13, 0x4, R4 ;  /* 0x000000040d047825 */ /* 0x001fe400078e0204 */
[----:B------:R-:W4:Y:S04]  /*0180*/  LDG.E R2, desc[UR4][R2.64] ;  /* 0x0000000402027981 */ /* 0x000f28000c1e1900 */
[----:B------:R-:W2:Y:S01]  /*0190*/  LDG.E R0, desc[UR4][R4.64] ;  /* 0x0000000404007981 */ /* 0x000ea2000c1e1900 */
[----:B---3--:R-:W-:-:S04]  /*01a0*/  FADD R13, R8, R11 ;  /* 0x0000000b080d7221 */ /* 0x008fc80000000000 */
[----:B----4-:R-:W-:Y:S01]  /*01b0*/  FADD R13, R2, R13 ;  /* 0x0000000d020d7221 */ /* 0x010fe20000000000 */
[----:B--2---:R-:W-:-:S04]  /*01c0*/  FADD R0, R0, R7 ;  /* 0x0000000700007221 */ /* 0x004fc80000000000 */
[----:B------:R-:W-:-:S05]  /*01d0*/  FADD R13, R0, R13 ;  /* 0x0000000d000d7221 */ /* 0x000fca0000000000 */
[----:B------:R-:W-:Y:S01]  /*01e0*/  STG.E desc[UR4][R4.64], R13 ;  /* 0x0000000d04007986 */ /* 0x000fe2000c101904 */
[----:B------:R-:W-:Y:S05]  /*01f0*/  EXIT ;  /* 0x000000000000794d */ /* 0x000fea0003800000 */
.L_x_0:
[----:B------:R-:W-:-:S00]  /*0200*/  BRA `(.L_x_0) ;  /* 0xfffffffc00fc7947 */ /* 0x000fc0000383ffff */
[----:B------:R-:W-:-:S00]  /*0210*/  NOP ;  /* 0x0000000000007918 */ /* 0x000fc00000000000 */
        /* <DEDUP_REMOVED lines=14> */
.L_x_1:


//--------------------- .nv.constant0.triton_poi_fused_add_convolution_49 --------------------------
	.section	.nv.constant0.triton_poi_fused_add_convolution_49,"a",@progbits
	.sectionflags	@""
	.align	4
.nv.constant0.triton_poi_fused_add_convolution_49:
	.zero		572
